	.headerflags	@"EF_CUDA_TEXMODE_UNIFIED EF_CUDA_64BIT_ADDRESS EF_CUDA_ACCELERATORS EF_CUDA_SM90 EF_CUDA_VIRTUAL_SM(EF_CUDA_SM90)"
	.elftype	@"ET_EXEC"


//--------------------- .nv.info                  --------------------------
	.section	.nv.info,"",@"SHT_CUDA_INFO"
	.align	4


	//----- nvinfo : EIATTR_REGCOUNT
	.align		4
        /*0000*/ 	.byte	0x04, 0x2f
        /*0002*/ 	.short	(.L_2 - .L_1)
	.align		4
.L_1:
        /*0004*/ 	.word	index@(triton_poi_fused_cat_29)
        /*0008*/ 	.word	0x00000014


	//----- nvinfo : EIATTR_MIN_STACK_SIZE
	.align		4
.L_2:
        /*000c*/ 	.byte	0x04, 0x12
        /*000e*/ 	.short	(.L_4 - .L_3)
	.align		4
.L_3:
        /*0010*/ 	.word	index@(triton_poi_fused_cat_29)
        /*0014*/ 	.word	0x00000000


	//----- nvinfo : EIATTR_FRAME_SIZE
	.align		4
.L_4:
        /*0018*/ 	.byte	0x04, 0x11
        /*001a*/ 	.short	(.L_6 - .L_5)
	.align		4
.L_5:
        /*001c*/ 	.word	index@(triton_poi_fused_cat_29)
        /*0020*/ 	.word	0x00000000


	//----- nvinfo : EIATTR_MIN_STACK_SIZE
	.align		4
.L_6:
        /*0024*/ 	.byte	0x04, 0x12
        /*0026*/ 	.short	(.L_8 - .L_7)
	.align		4
.L_7:
        /*0028*/ 	.word	index@(triton_poi_fused_cat_29)
        /*002c*/ 	.word	0x00000000
.L_8:


//--------------------- .nv.info.triton_poi_fused_cat_29 --------------------------
	.section	.nv.info.triton_poi_fused_cat_29,"",@"SHT_CUDA_INFO"
	.sectionflags	@""
	.align	4


	//----- nvinfo : EIATTR_CUDA_API_VERSION
	.align		4
        /*0000*/ 	.byte	0x04, 0x37
        /*0002*/ 	.short	(.L_10 - .L_9)
.L_9:
        /*0004*/ 	.word	0x0000007c


	//----- nvinfo : EIATTR_KPARAM_INFO
	.align		4
.L_10:
        /*0008*/ 	.byte	0x04, 0x17
        /*000a*/ 	.short	(.L_12 - .L_11)
.L_11:
        /*000c*/ 	.word	0x00000000
        /*0010*/ 	.short	0x0003
        /*0012*/ 	.short	0x0018
        /*0014*/ 	.byte	0x00, 0xf0, 0x11, 0x00


	//----- nvinfo : EIATTR_KPARAM_INFO
	.align		4
.L_12:
        /*0018*/ 	.byte	0x04, 0x17
        /*001a*/ 	.short	(.L_14 - .L_13)
.L_13:
        /*001c*/ 	.word	0x00000000
        /*0020*/ 	.short	0x0002
        /*0022*/ 	.short	0x0010
        /*0024*/ 	.byte	0x00, 0xf4, 0x21, 0x00


	//----- nvinfo : EIATTR_KPARAM_INFO
	.align		4
.L_14:
        /*0028*/ 	.byte	0x04, 0x17
        /*002a*/ 	.short	(.L_16 - .L_15)
.L_15:
        /*002c*/ 	.word	0x00000000
        /*0030*/ 	.short	0x0001
        /*0032*/ 	.short	0x0008
        /*0034*/ 	.byte	0x00, 0xf4, 0x21, 0x00


	//----- nvinfo : EIATTR_KPARAM_INFO
	.align		4
.L_16:
        /*0038*/ 	.byte	0x04, 0x17
        /*003a*/ 	.short	(.L_18 - .L_17)
.L_17:
        /*003c*/ 	.word	0x00000000
        /*0040*/ 	.short	0x0000
        /*0042*/ 	.short	0x0000
        /*0044*/ 	.byte	0x00, 0xf4, 0x21, 0x00


	//----- nvinfo : EIATTR_SPARSE_MMA_MASK
	.align		4
.L_18:
        /*0048*/ 	.byte	0x03, 0x50
        /*004a*/ 	.short	0x0000


	//----- nvinfo : EIATTR_MAXREG_COUNT
	.align		4
        /*004c*/ 	.byte	0x03, 0x1b
        /*004e*/ 	.short	0x00ff


	//----- nvinfo : EIATTR_EXIT_INSTR_OFFSETS
	.align		4
        /*0050*/ 	.byte	0x04, 0x1c
        /*0052*/ 	.short	(.L_20 - .L_19)


	//   ....[0]....
.L_19:
        /*0054*/ 	.word	0x00001110


	//   ....[1]....
        /*0058*/ 	.word	0x00001130


	//----- nvinfo : EIATTR_REQNTID
	.align		4
.L_20:
        /*005c*/ 	.byte	0x04, 0x10
        /*005e*/ 	.short	(.L_22 - .L_21)
.L_21:
        /*0060*/ 	.word	0x00000080
        /*0064*/ 	.word	0x00000001
        /*0068*/ 	.word	0x00000001


	//----- nvinfo : EIATTR_CRS_STACK_SIZE
	.align		4
.L_22:
        /*006c*/ 	.byte	0x04, 0x1e
        /*006e*/ 	.short	(.L_24 - .L_23)
.L_23:
        /*0070*/ 	.word	0x00000000


	//----- nvinfo : EIATTR_CBANK_PARAM_SIZE
	.align		4
.L_24:
        /*0074*/ 	.byte	0x03, 0x19
        /*0076*/ 	.short	0x001c


	//----- nvinfo : EIATTR_PARAM_CBANK
	.align		4
        /*0078*/ 	.byte	0x04, 0x0a
        /*007a*/ 	.short	(.L_26 - .L_25)
	.align		4
.L_25:
        /*007c*/ 	.word	index@(.nv.constant0.triton_poi_fused_cat_29)
        /*0080*/ 	.short	0x0210
        /*0082*/ 	.short	0x001c


	//----- nvinfo : EIATTR_SW_WAR
	.align		4
.L_26:
        /*0084*/ 	.byte	0x04, 0x36
        /*0086*/ 	.short	(.L_28 - .L_27)
.L_27:
        /*0088*/ 	.word	0x00000008
.L_28:


//--------------------- .nv.callgraph             --------------------------
	.section	.nv.callgraph,"",@"SHT_CUDA_CALLGRAPH"
	.align	4
	.sectionentsize	8
	.align		4
        /*0000*/ 	.word	0x00000000
	.align		4
        /*0004*/ 	.word	0xffffffff
	.align		4
        /*0008*/ 	.word	0x00000000
	.align		4
        /*000c*/ 	.word	0xfffffffe
	.align		4
        /*0010*/ 	.word	0x00000000
	.align		4
        /*0014*/ 	.word	0xfffffffd
	.align		4
        /*0018*/ 	.word	0x00000000
	.align		4
        /*001c*/ 	.word	0xfffffffc


//--------------------- .nv.constant4             --------------------------
	.section	.nv.constant4,"a",@progbits
	.align	8
	.align		8
.nv.constant4:
        /*0000*/ 	.dword	_$_str


//--------------------- .text.triton_poi_fused_cat_29 --------------------------
	.section	.text.triton_poi_fused_cat_29,"ax",@progbits
	.align	128
        .global         triton_poi_fused_cat_29
        .type           triton_poi_fused_cat_29,@function
        .size           triton_poi_fused_cat_29,(.L_x_23 - triton_poi_fused_cat_29)
        .other          triton_poi_fused_cat_29,@"STO_CUDA_ENTRY STV_DEFAULT"
triton_poi_fused_cat_29:
.text.triton_poi_fused_cat_29:
[----:B------:R-:W0:Y:S02]  /*0000*/  LDC R1, c[0x0][0x28] ;  /* 0x00000a00ff017b82 */ /* 0x000e240000000800 */
[----:B------:R-:W1:Y:S01]  /*0010*/  S2R R0, SR_TID.X ;  /* 0x0000000000007919 */ /* 0x000e620000002100 */
[----:B------:R-:W2:Y:S01]  /*0020*/  LDC.64 R10, c[0x0][0x210] ;  /* 0x00008400ff0a7b82 */ /* 0x000ea20000000a00 */
[----:B------:R-:W-:Y:S01]  /*0030*/  CS2R R8, SRZ ;  /* 0x0000000000087805 */ /* 0x000fe2000001ff00 */
[----:B------:R-:W-:Y:S01]  /*0040*/  ULDC.64 UR4, c[0x0][0x208] ;  /* 0x0000820000047ab9 */ /* 0x000fe20000000a00 */
[----:B------:R-:W3:Y:S01]  /*0050*/  S2R R3, SR_CTAID.X ;  /* 0x0000000000037919 */ /* 0x000ee20000002500 */
[----:B-1----:R-:W-:-:S04]  /*0060*/  SHF.L.U32 R0, R0, 0x1, RZ ;  /* 0x0000000100007819 */ /* 0x002fc800000006ff */
[----:B------:R-:W-:-:S04]  /*0070*/  LOP3.LUT R0, R0, 0xfe, RZ, 0xc0, !PT ;  /* 0x000000fe00007812 */ /* 0x000fc800078ec0ff */
[----:B---3--:R-:W-:-:S04]  /*0080*/  LEA R4, R3, R0, 0x8 ;  /* 0x0000000003047211 */ /* 0x008fc800078e40ff */
[----:B------:R-:W-:-:S04]  /*0090*/  SHF.R.S32.HI R3, RZ, 0x1f, R4 ;  /* 0x0000001fff037819 */ /* 0x000fc80000011404 */
[----:B------:R-:W-:-:S04]  /*00a0*/  LEA.HI R3, R3, R4, RZ, 0x9 ;  /* 0x0000000403037211 */ /* 0x000fc800078f48ff */
[----:B------:R-:W-:Y:S02]  /*00b0*/  LOP3.LUT R5, R3, 0xfffffe00, RZ, 0xc0, !PT ;  /* 0xfffffe0003057812 */ /* 0x000fe400078ec0ff */
[----:B------:R-:W-:Y:S02]  /*00c0*/  SHF.R.S32.HI R6, RZ, 0x9, R3 ;  /* 0x00000009ff067819 */ /* 0x000fe40000011403 */
[----:B------:R-:W-:-:S04]  /*00d0*/  IADD3 R5, R4, -R5, RZ ;  /* 0x8000000504057210 */ /* 0x000fc80007ffe0ff */
[----:B------:R-:W-:Y:S02]  /*00e0*/  ISETP.GE.AND P0, PT, R5, 0x100, PT ;  /* 0x000001000500780c */ /* 0x000fe40003f06270 */
[----:B------:R-:W-:Y:S02]  /*00f0*/  LEA R6, R6, R5, 0x8 ;  /* 0x0000000506067211 */ /* 0x000fe400078e40ff */
[----:B------:R-:W-:-:S03]  /*0100*/  ISETP.LT.AND P1, PT, R4, 0x800, !P0 ;  /* 0x000008000400780c */ /* 0x000fc60004721270 */
[----:B--2---:R-:W-:-:S10]  /*0110*/  IMAD.WIDE R10, R6, 0x4, R10 ;  /* 0x00000004060a7825 */ /* 0x004fd400078e020a */
[----:B------:R-:W2:Y:S01]  /*0120*/  @P1 LDG.E.EL.64 R8, desc[UR4][R10.64] ;  /* 0x000000040a081981 */ /* 0x000ea2000c2e1b00 */
[----:B------:R-:W-:Y:S01]  /*0130*/  HFMA2.MMA R15, -RZ, RZ, 1.625, 0 ;  /* 0x3e800000ff0f7435 */ /* 0x000fe200000001ff */
[----:B------:R-:W-:Y:S01]  /*0140*/  BSSY B0, `(.L_x_0) ;  /* 0x000003f000007945 */ /* 0x000fe20003800000 */
[----:B--2---:R-:W-:Y:S02]  /*0150*/  SEL R3, R8, RZ, P1 ;  /* 0x000000ff08037207 */ /* 0x004fe40000800000 */
[----:B------:R-:W-:-:S03]  /*0160*/  SEL R2, R9, RZ, P1 ;  /* 0x000000ff09027207 */ /* 0x000fc60000800000 */
[----:B------:R-:W-:Y:S02]  /*0170*/  FMUL R7, R3, 1.4426950216293334961 ;  /* 0x3fb8aa3b03077820 */ /* 0x000fe40000400000 */
[----:B------:R-:W-:-:S03]  /*0180*/  FMUL R12, R2, 1.4426950216293334961 ;  /* 0x3fb8aa3b020c7820 */ /* 0x000fc60000400000 */
[----:B------:R-:W-:Y:S02]  /*0190*/  FSETP.GEU.AND P1, PT, R7, -126, PT ;  /* 0xc2fc00000700780b */ /* 0x000fe40003f2e000 */
[----:B------:R-:W-:-:S11]  /*01a0*/  FSETP.GEU.AND P2, PT, R12, -126, PT ;  /* 0xc2fc00000c00780b */ /* 0x000fd60003f4e000 */
[----:B------:R-:W-:Y:S02]  /*01b0*/  @!P1 FMUL R7, R7, 0.5 ;  /* 0x3f00000007079820 */ /* 0x000fe40000400000 */
[----:B------:R-:W-:Y:S02]  /*01c0*/  @!P2 FMUL R12, R12, 0.5 ;  /* 0x3f0000000c0ca820 */ /* 0x000fe40000400000 */
[----:B------:R-:W1:Y:S08]  /*01d0*/  MUFU.EX2 R0, R7 ;  /* 0x0000000700007308 */ /* 0x000e700000000800 */
[----:B------:R-:W2:Y:S01]  /*01e0*/  MUFU.EX2 R8, R12 ;  /* 0x0000000c00087308 */ /* 0x000ea20000000800 */
[----:B-1----:R-:W-:Y:S01]  /*01f0*/  @!P1 FMUL R0, R0, R0 ;  /* 0x0000000000009220 */ /* 0x002fe20000400000 */
[----:B------:R-:W-:-:S03]  /*0200*/  FSETP.GT.AND P1, PT, R3, 20, PT ;  /* 0x41a000000300780b */ /* 0x000fc60003f24000 */
[----:B------:R-:W-:Y:S01]  /*0210*/  FADD.FTZ.RZ R9, R0, 1 ;  /* 0x3f80000000097421 */ /* 0x000fe2000001c000 */
[----:B--2---:R-:W-:-:S04]  /*0220*/  @!P2 FMUL R8, R8, R8 ;  /* 0x000000080808a220 */ /* 0x004fc80000400000 */
[----:B------:R-:W-:Y:S02]  /*0230*/  IADD3 R9, R9, -0x3f400000, RZ ;  /* 0xc0c0000009097810 */ /* 0x000fe40007ffe0ff */
[----:B------:R-:W-:Y:S01]  /*0240*/  ISETP.GE.U32.AND P2, PT, R0, 0x7f800000, PT ;  /* 0x7f8000000000780c */ /* 0x000fe20003f46070 */
[C---:B------:R-:W-:Y:S01]  /*0250*/  FADD.FTZ.RZ R10, R8.reuse, 1 ;  /* 0x3f800000080a7421 */ /* 0x040fe2000001c000 */
[----:B------:R-:W-:Y:S02]  /*0260*/  LOP3.LUT R9, R9, 0xff800000, RZ, 0xc0, !PT ;  /* 0xff80000009097812 */ /* 0x000fe400078ec0ff */
[----:B------:R-:W-:Y:S02]  /*0270*/  ISETP.GE.U32.AND P4, PT, R8, 0x7f800000, PT ;  /* 0x7f8000000800780c */ /* 0x000fe40003f86070 */
[----:B------:R-:W-:Y:S02]  /*0280*/  IADD3 R10, R10, -0x3f400000, RZ ;  /* 0xc0c000000a0a7810 */ /* 0x000fe40007ffe0ff */
[----:B------:R-:W-:-:S02]  /*0290*/  IADD3 R7, -R9, 0x40800000, RZ ;  /* 0x4080000009077810 */ /* 0x000fc40007ffe1ff */
[----:B------:R-:W-:Y:S02]  /*02a0*/  LOP3.LUT R11, R10, 0xff800000, RZ, 0xc0, !PT ;  /* 0xff8000000a0b7812 */ /* 0x000fe400078ec0ff */
[----:B------:R-:W-:Y:S01]  /*02b0*/  IADD3 R12, R0, -R9, RZ ;  /* 0x80000009000c7210 */ /* 0x000fe20007ffe0ff */
[-C--:B------:R-:W-:Y:S01]  /*02c0*/  FFMA.FTZ R13, R7, R15.reuse, -1 ;  /* 0xbf800000070d7423 */ /* 0x080fe2000001000f */
[----:B------:R-:W-:Y:S02]  /*02d0*/  IADD3 R14, -R11, 0x40800000, RZ ;  /* 0x408000000b0e7810 */ /* 0x000fe40007ffe1ff */
[----:B------:R-:W-:Y:S01]  /*02e0*/  IADD3 R10, R8, -R11, RZ ;  /* 0x8000000b080a7210 */ /* 0x000fe20007ffe0ff */
[----:B------:R-:W-:Y:S01]  /*02f0*/  FADD R12, R12, R13 ;  /* 0x0000000d0c0c7221 */ /* 0x000fe20000000000 */
[----:B------:R-:W-:Y:S01]  /*0300*/  MOV R7, 0x3d39bf78 ;  /* 0x3d39bf7800077802 */ /* 0x000fe20000000f00 */
[----:B------:R-:W-:Y:S01]  /*0310*/  FFMA.FTZ R15, R14, R15, -1 ;  /* 0xbf8000000e0f7423 */ /* 0x000fe2000001000f */
[----:B------:R-:W-:-:S02]  /*0320*/  I2FP.F32.S32 R11, R11 ;  /* 0x0000000b000b7245 */ /* 0x000fc40000201400 */
[----:B------:R-:W-:Y:S01]  /*0330*/  I2FP.F32.S32 R9, R9 ;  /* 0x0000000900097245 */ /* 0x000fe20000201400 */
[----:B------:R-:W-:Y:S01]  /*0340*/  FADD R10, R10, R15 ;  /* 0x0000000f0a0a7221 */ /* 0x000fe20000000000 */
[-C--:B------:R-:W-:Y:S01]  /*0350*/  FFMA.FTZ R13, R12, -R7.reuse, 0.10546888411045074463 ;  /* 0x3dd800120c0d7423 */ /* 0x080fe20000010807 */
[----:B------:R-:W-:Y:S02]  /*0360*/  FMUL R11, R11, 1.1920928955078125e-07 ;  /* 0x340000000b0b7820 */ /* 0x000fe40000400000 */
[----:B------:R-:W-:Y:S01]  /*0370*/  FFMA.FTZ R15, R10, -R7, 0.10546888411045074463 ;  /* 0x3dd800120a0f7423 */ /* 0x000fe20000010807 */
[----:B------:R-:W-:Y:S01]  /*0380*/  FFMA.FTZ R13, R12, R13, -0.13229703903198242188 ;  /* 0xbe0778e00c0d7423 */ /* 0x000fe2000001000d */
[----:B------:R-:W-:Y:S02]  /*0390*/  FMUL R9, R9, 1.1920928955078125e-07 ;  /* 0x3400000009097820 */ /* 0x000fe40000400000 */
[----:B------:R-:W-:Y:S01]  /*03a0*/  FFMA.FTZ R15, R10, R15, -0.13229703903198242188 ;  /* 0xbe0778e00a0f7423 */ /* 0x000fe2000001000f */
[----:B------:R-:W-:-:S03]  /*03b0*/  FFMA.FTZ R13, R12, R13, 0.14491446316242218018 ;  /* 0x3e1464750c0d7423 */ /* 0x000fc6000001000d */
[----:B------:R-:W-:Y:S01]  /*03c0*/  FFMA.FTZ R15, R10, R15, 0.14491446316242218018 ;  /* 0x3e1464750a0f7423 */ /* 0x000fe2000001000f */
[----:B------:R-:W-:-:S03]  /*03d0*/  FFMA.FTZ R13, R12, R13, -0.16641564667224884033 ;  /* 0xbe2a68dd0c0d7423 */ /* 0x000fc6000001000d */
[----:B------:R-:W-:Y:S01]  /*03e0*/  FFMA.FTZ R15, R10, R15, -0.16641564667224884033 ;  /* 0xbe2a68dd0a0f7423 */ /* 0x000fe2000001000f */
[----:B------:R-:W-:-:S03]  /*03f0*/  FFMA.FTZ R13, R12, R13, 0.19988867640495300293 ;  /* 0x3e4caf9e0c0d7423 */ /* 0x000fc6000001000d */
[----:B------:R-:W-:Y:S01]  /*0400*/  FFMA.FTZ R15, R10, R15, 0.19988867640495300293 ;  /* 0x3e4caf9e0a0f7423 */ /* 0x000fe2000001000f */
[----:B------:R-:W-:-:S03]  /*0410*/  FFMA.FTZ R13, R12, R13, -0.25000196695327758789 ;  /* 0xbe8000420c0d7423 */ /* 0x000fc6000001000d */
[----:B------:R-:W-:Y:S01]  /*0420*/  FFMA.FTZ R15, R10, R15, -0.25000196695327758789 ;  /* 0xbe8000420a0f7423 */ /* 0x000fe2000001000f */
[----:B------:R-:W-:-:S03]  /*0430*/  FFMA.FTZ R13, R12, R13, 0.33333510160446166992 ;  /* 0x3eaaaae60c0d7423 */ /* 0x000fc6000001000d */
[----:B------:R-:W-:Y:S01]  /*0440*/  FFMA.FTZ R15, R10, R15, 0.33333510160446166992 ;  /* 0x3eaaaae60a0f7423 */ /* 0x000fe2000001000f */
[----:B------:R-:W-:-:S03]  /*0450*/  FFMA.FTZ R13, R12, R13, -0.5 ;  /* 0xbf0000000c0d7423 */ /* 0x000fc6000001000d */
[----:B------:R-:W-:Y:S01]  /*0460*/  FFMA.FTZ R15, R10, R15, -0.5 ;  /* 0xbf0000000a0f7423 */ /* 0x000fe2000001000f */
[----:B------:R-:W-:-:S03]  /*0470*/  FMUL R13, R12, R13 ;  /* 0x0000000d0c0d7220 */ /* 0x000fc60000400000 */
[----:B------:R-:W-:Y:S01]  /*0480*/  FMUL R15, R10, R15 ;  /* 0x0000000f0a0f7220 */ /* 0x000fe20000400000 */
[----:B------:R-:W-:-:S03]  /*0490*/  FFMA.FTZ R12, R12, R13, R12 ;  /* 0x0000000d0c0c7223 */ /* 0x000fc6000001000c */
[----:B------:R-:W-:Y:S01]  /*04a0*/  FFMA.FTZ R10, R10, R15, R10 ;  /* 0x0000000f0a0a7223 */ /* 0x000fe2000001000a */
[----:B------:R-:W-:-:S03]  /*04b0*/  FFMA.FTZ R12, R9, 0.69314718246459960938, R12 ;  /* 0x3f317218090c7823 */ /* 0x000fc6000001000c */
[----:B------:R-:W-:Y:S01]  /*04c0*/  FFMA.FTZ R11, R11, 0.69314718246459960938, R10 ;  /* 0x3f3172180b0b7823 */ /* 0x000fe2000001000a */
[----:B------:R-:W-:Y:S06]  /*04d0*/  @!P2 BRA `(.L_x_1) ;  /* 0x000000000014a947 */ /* 0x000fec0003800000 */
[C---:B------:R-:W-:Y:S02]  /*04e0*/  ISETP.GE.AND P2, PT, R0.reuse, -0x407fffff, PT ;  /* 0xbf8000010000780c */ /* 0x040fe40003f46270 */
[----:B------:R-:W-:-:S11]  /*04f0*/  FSETP.NEU.AND P3, PT, R0, RZ, PT ;  /* 0x000000ff0000720b */ /* 0x000fd60003f6d000 */
[----:B------:R-:W-:-:S05]  /*0500*/  @P2 MOV R9, 0x7f800000 ;  /* 0x7f80000000092802 */ /* 0x000fca0000000f00 */
[----:B------:R-:W-:-:S05]  /*0510*/  @P2 FFMA.FTZ R12, R0, R9, +INF ;  /* 0x7f800000000c2423 */ /* 0x000fca0000010009 */
[----:B------:R-:W-:-:S07]  /*0520*/  FSEL R12, R12, -RZ, P3 ;  /* 0x800000ff0c0c7208 */ /* 0x000fce0001800000 */
.L_x_1:
[----:B------:R-:W-:Y:S05]  /*0530*/  BSYNC B0 ;  /* 0x0000000000007941 */ /* 0x000fea0003800000 */
.L_x_0:
[----:B------:R-:W-:Y:S04]  /*0540*/  BSSY B0, `(.L_x_2) ;  /* 0x0000007000007945 */ /* 0x000fe80003800000 */
[----:B------:R-:W-:Y:S05]  /*0550*/  @!P4 BRA `(.L_x_3) ;  /* 0x000000000014c947 */ /* 0x000fea0003800000 */
[C---:B------:R-:W-:Y:S02]  /*0560*/  ISETP.GE.AND P2, PT, R8.reuse, -0x407fffff, PT ;  /* 0xbf8000010800780c */ /* 0x040fe40003f46270 */
[----:B------:R-:W-:-:S11]  /*0570*/  FSETP.NEU.AND P3, PT, R8, RZ, PT ;  /* 0x000000ff0800720b */ /* 0x000fd60003f6d000 */
[----:B------:R-:W-:-:S05]  /*0580*/  @P2 MOV R9, 0x7f800000 ;  /* 0x7f80000000092802 */ /* 0x000fca0000000f00 */
[----:B------:R-:W-:-:S05]  /*0590*/  @P2 FFMA.FTZ R11, R8, R9, +INF ;  /* 0x7f800000080b2423 */ /* 0x000fca0000010009 */
[----:B------:R-:W-:-:S07]  /*05a0*/  FSEL R11, R11, -RZ, P3 ;  /* 0x800000ff0b0b7208 */ /* 0x000fce0001800000 */
.L_x_3:
[----:B------:R-:W-:Y:S05]  /*05b0*/  BSYNC B0 ;  /* 0x0000000000007941 */ /* 0x000fea0003800000 */
.L_x_2:
[----:B------:R-:W-:Y:S01]  /*05c0*/  FSEL R13, R3, R12, P1 ;  /* 0x0000000c030d7208 */ /* 0x000fe20000800000 */
[----:B------:R-:W-:Y:S01]  /*05d0*/  BSSY B0, `(.L_x_4) ;  /* 0x0000018000007945 */ /* 0x000fe20003800000 */
[----:B------:R-:W-:Y:S02]  /*05e0*/  FSETP.GT.AND P2, PT, R2, 20, PT ;  /* 0x41a000000200780b */ /* 0x000fe40003f44000 */
[----:B------:R-:W-:Y:S01]  /*05f0*/  ISETP.GE.AND P1, PT, R4, 0x800, PT ;  /* 0x000008000400780c */ /* 0x000fe20003f26270 */
[----:B------:R-:W-:Y:S01]  /*0600*/  FADD.FTZ R12, |R13|, -RZ ;  /* 0x800000ff0d0c7221 */ /* 0x000fe20000010200 */
[----:B------:R-:W-:-:S04]  /*0610*/  FSEL R9, R2, R11, P2 ;  /* 0x0000000b02097208 */ /* 0x000fc80001000000 */
[----:B------:R-:W-:-:S13]  /*0620*/  FSETP.GE.AND P3, PT, R12, 0.60000002384185791016, PT ;  /* 0x3f19999a0c00780b */ /* 0x000fda0003f66000 */
[----:B------:R-:W-:Y:S05]  /*0630*/  @!P3 BRA `(.L_x_5) ;  /* 0x000000000028b947 */ /* 0x000fea0003800000 */
[C---:B------:R-:W-:Y:S01]  /*0640*/  FMUL R0, R12.reuse, 2.8853900432586669922 ;  /* 0x4038aa3b0c007820 */ /* 0x040fe20000400000 */
[----:B------:R-:W-:Y:S01]  /*0650*/  HFMA2.MMA R11, -RZ, RZ, 1.875, 0 ;  /* 0x3f800000ff0b7435 */ /* 0x000fe200000001ff */
[----:B------:R-:W-:-:S04]  /*0660*/  FSETP.GE.AND P2, PT, R12, 9.010913848876953125, PT ;  /* 0x41102cb40c00780b */ /* 0x000fc80003f46000 */
[----:B------:R-:W1:Y:S02]  /*0670*/  MUFU.EX2 R0, R0 ;  /* 0x0000000000007308 */ /* 0x000e640000000800 */
[----:B-1----:R-:W-:-:S06]  /*0680*/  FADD R10, R0, 1 ;  /* 0x3f800000000a7421 */ /* 0x002fcc0000000000 */
[----:B------:R-:W1:Y:S02]  /*0690*/  MUFU.RCP R10, R10 ;  /* 0x0000000a000a7308 */ /* 0x000e640000001000 */
[----:B-1----:R-:W-:-:S05]  /*06a0*/  FFMA.FTZ R8, R10, -2, R11 ;  /* 0xc00000000a087823 */ /* 0x002fca000001000b */
[----:B------:R-:W-:-:S04]  /*06b0*/  FSEL R8, R8, 1, !P2 ;  /* 0x3f80000008087808 */ /* 0x000fc80005000000 */
[----:B------:R-:W-:Y:S01]  /*06c0*/  LOP3.LUT R8, R8, 0x80000000, R13, 0xf8, !PT ;  /* 0x8000000008087812 */ /* 0x000fe200078ef80d */
[----:B------:R-:W-:Y:S06]  /*06d0*/  BRA `(.L_x_6) ;  /* 0x00000000001c7947 */ /* 0x000fec0003800000 */
.L_x_5:
[----:B------:R-:W-:Y:S01]  /*06e0*/  MOV R0, 0x3c80f082 ;  /* 0x3c80f08200007802 */ /* 0x000fe20000000f00 */
[----:B------:R-:W-:-:S04]  /*06f0*/  FMUL R11, R13, R13 ;  /* 0x0000000d0d0b7220 */ /* 0x000fc80000400000 */
[----:B------:R-:W-:-:S04]  /*0700*/  FFMA.FTZ R0, R11, R0, -0.052303962409496307373 ;  /* 0xbd563cae0b007423 */ /* 0x000fc80000010000 */
[----:B------:R-:W-:-:S04]  /*0710*/  FFMA.FTZ R0, R11, R0, 0.1331529766321182251 ;  /* 0x3e0859410b007423 */ /* 0x000fc80000010000 */
[----:B------:R-:W-:-:S04]  /*0720*/  FFMA.FTZ R0, R11, R0, -0.33332768082618713379 ;  /* 0xbeaaa9ed0b007423 */ /* 0x000fc80000010000 */
[----:B------:R-:W-:-:S04]  /*0730*/  FFMA.FTZ R0, R11, R0, RZ ;  /* 0x000000000b007223 */ /* 0x000fc800000100ff */
[----:B------:R-:W-:-:S07]  /*0740*/  FFMA.FTZ R8, R13, R0, R13 ;  /* 0x000000000d087223 */ /* 0x000fce000001000d */
.L_x_6:
[----:B------:R-:W-:Y:S05]  /*0750*/  BSYNC B0 ;  /* 0x0000000000007941 */ /* 0x000fea0003800000 */
.L_x_4:
[----:B------:R-:W-:Y:S01]  /*0760*/  FADD.FTZ R12, |R9|, -RZ ;  /* 0x800000ff090c7221 */ /* 0x000fe20000010200 */
[----:B------:R-:W-:Y:S01]  /*0770*/  BSSY B0, `(.L_x_7) ;  /* 0x0000015000007945 */ /* 0x000fe20003800000 */
[----:B------:R-:W-:-:S03]  /*0780*/  SHF.R.S32.HI R13, RZ, 0x1f, R6 ;  /* 0x0000001fff0d7819 */ /* 0x000fc60000011406 */
        /* <DEDUP_REMOVED lines=12> */
.L_x_8:
[----:B------:R-:W-:Y:S01]  /*0850*/  MOV R0, 0x3c80f082 ;  /* 0x3c80f08200007802 */ /* 0x000fe20000000f00 */
[----:B------:R-:W-:-:S04]  /*0860*/  FMUL R11, R9, R9 ;  /* 0x00000009090b7220 */ /* 0x000fc80000400000 */
[----:B------:R-:W-:-:S04]  /*0870*/  FFMA.FTZ R0, R11, R0, -0.052303962409496307373 ;  /* 0xbd563cae0b007423 */ /* 0x000fc80000010000 */
[----:B------:R-:W-:-:S04]  /*0880*/  FFMA.FTZ R0, R11, R0, 0.1331529766321182251 ;  /* 0x3e0859410b007423 */ /* 0x000fc80000010000 */
[----:B------:R-:W-:-:S04]  /*0890*/  FFMA.FTZ R0, R11, R0, -0.33332768082618713379 ;  /* 0xbeaaa9ed0b007423 */ /* 0x000fc80000010000 */
[----:B------:R-:W-:-:S04]  /*08a0*/  FFMA.FTZ R0, R11, R0, RZ ;  /* 0x000000000b007223 */ /* 0x000fc800000100ff */
[----:B------:R-:W-:-:S07]  /*08b0*/  FFMA.FTZ R9, R9, R0, R9 ;  /* 0x0000000009097223 */ /* 0x000fce0000010009 */
.L_x_9:
[----:B------:R-:W-:Y:S05]  /*08c0*/  BSYNC B0 ;  /* 0x0000000000007941 */ /* 0x000fea0003800000 */
.L_x_7:
[----:B------:R-:W-:Y:S01]  /*08d0*/  ISETP.GT.AND P2, PT, R5, 0xff, !P1 ;  /* 0x000000ff0500780c */ /* 0x000fe20004f44270 */
[----:B------:R-:W-:Y:S01]  /*08e0*/  ULDC.64 UR6, c[0x0][0x218] ;  /* 0x0000860000067ab9 */ /* 0x000fe20000000a00 */
[----:B------:R-:W-:Y:S01]  /*08f0*/  BSSY B0, `(.L_x_10) ;  /* 0x0000006000007945 */ /* 0x000fe20003800000 */
[----:B------:R-:W-:-:S04]  /*0900*/  LEA R10, P3, R6, UR6, 0x2 ;  /* 0x00000006060a7c11 */ /* 0x000fc8000f8610ff */
[----:B------:R-:W-:Y:S02]  /*0910*/  LEA.HI.X R11, R6, UR7, R13, 0x2, P3 ;  /* 0x00000007060b7c11 */ /* 0x000fe400098f140d */
[----:B------:R-:W-:-:S04]  /*0920*/  CS2R R12, SRZ ;  /* 0x00000000000c7805 */ /* 0x000fc8000001ff00 */
[----:B------:R-:W-:Y:S05]  /*0930*/  @!P2 BRA `(.L_x_11) ;  /* 0x000000000004a947 */ /* 0x000fea0003800000 */
[----:B------:R1:W5:Y:S02]  /*0940*/  LDG.E.EL.64 R12, desc[UR4][R10.64+-0x400] ;  /* 0xfffc00040a0c7981 */ /* 0x000364000c2e1b00 */
.L_x_11:
[----:B------:R-:W-:Y:S05]  /*0950*/  BSYNC B0 ;  /* 0x0000000000007941 */ /* 0x000fea0003800000 */
.L_x_10:
[----:B-----5:R-:W-:Y:S01]  /*0960*/  SEL R5, R12, RZ, P2 ;  /* 0x000000ff0c057207 */ /* 0x020fe20001000000 */
[----:B------:R-:W-:Y:S01]  /*0970*/  BSSY B0, `(.L_x_12) ;  /* 0x000003e000007945 */ /* 0x000fe20003800000 */
[----:B------:R-:W-:-:S03]  /*0980*/  SEL R6, R13, RZ, P2 ;  /* 0x000000ff0d067207 */ /* 0x000fc60001000000 */
[----:B------:R-:W-:Y:S02]  /*0990*/  FMUL R12, R5, 1.4426950216293334961 ;  /* 0x3fb8aa3b050c7820 */ /* 0x000fe40000400000 */
[----:B------:R-:W-:-:S03]  /*09a0*/  FMUL R14, R6, 1.4426950216293334961 ;  /* 0x3fb8aa3b060e7820 */ /* 0x000fc60000400000 */
[----:B------:R-:W-:Y:S02]  /*09b0*/  FSETP.GEU.AND P2, PT, R12, -126, PT ;  /* 0xc2fc00000c00780b */ /* 0x000fe40003f4e000 */
[----:B------:R-:W-:-:S11]  /*09c0*/  FSETP.GEU.AND P3, PT, R14, -126, PT ;  /* 0xc2fc00000e00780b */ /* 0x000fd60003f6e000 */
[----:B------:R-:W-:Y:S02]  /*09d0*/  @!P2 FMUL R12, R12, 0.5 ;  /* 0x3f0000000c0ca820 */ /* 0x000fe40000400000 */
[----:B------:R-:W-:Y:S02]  /*09e0*/  @!P3 FMUL R14, R14, 0.5 ;  /* 0x3f0000000e0eb820 */ /* 0x000fe40000400000 */
[----:B------:R-:W2:Y:S08]  /*09f0*/  MUFU.EX2 R0, R12 ;  /* 0x0000000c00007308 */ /* 0x000eb00000000800 */
[----:B-1----:R-:W1:Y:S01]  /*0a00*/  MUFU.EX2 R11, R14 ;  /* 0x0000000e000b7308 */ /* 0x002e620000000800 */
[----:B--2---:R-:W-:Y:S01]  /*0a10*/  @!P2 FMUL R0, R0, R0 ;  /* 0x000000000000a220 */ /* 0x004fe20000400000 */
[----:B------:R-:W-:-:S03]  /*0a20*/  FSETP.GT.AND P2, PT, R5, 20, PT ;  /* 0x41a000000500780b */ /* 0x000fc60003f44000 */
[C---:B------:R-:W-:Y:S01]  /*0a30*/  FADD.FTZ.RZ R10, R0.reuse, 1 ;  /* 0x3f800000000a7421 */ /* 0x040fe2000001c000 */
[----:B------:R-:W-:Y:S01]  /*0a40*/  ISETP.GE.U32.AND P4, PT, R0, 0x7f800000, PT ;  /* 0x7f8000000000780c */ /* 0x000fe20003f86070 */
[----:B-1----:R-:W-:-:S03]  /*0a50*/  @!P3 FMUL R11, R11, R11 ;  /* 0x0000000b0b0bb220 */ /* 0x002fc60000400000 */
[----:B------:R-:W-:Y:S01]  /*0a60*/  IADD3 R10, R10, -0x3f400000, RZ ;  /* 0xc0c000000a0a7810 */ /* 0x000fe20007ffe0ff */
[----:B------:R-:W-:-:S03]  /*0a70*/  FADD.FTZ.RZ R15, R11, 1 ;  /* 0x3f8000000b0f7421 */ /* 0x000fc6000001c000 */
[----:B------:R-:W-:Y:S01]  /*0a80*/  LOP3.LUT R13, R10, 0xff800000, RZ, 0xc0, !PT ;  /* 0xff8000000a0d7812 */ /* 0x000fe200078ec0ff */
[----:B------:R-:W-:Y:S01]  /*0a90*/  HFMA2.MMA R10, -RZ, RZ, 1.875, 0 ;  /* 0x3f800000ff0a7435 */ /* 0x000fe200000001ff */
[----:B------:R-:W-:Y:S02]  /*0aa0*/  ISETP.GE.U32.AND P3, PT, R11, 0x7f800000, PT ;  /* 0x7f8000000b00780c */ /* 0x000fe40003f66070 */
[----:B------:R-:W-:Y:S02]  /*0ab0*/  IADD3 R16, R15, -0x3f400000, RZ ;  /* 0xc0c000000f107810 */ /* 0x000fe40007ffe0ff */
[----:B------:R-:W-:Y:S02]  /*0ac0*/  IADD3 R15, -R13, 0x40800000, RZ ;  /* 0x408000000d0f7810 */ /* 0x000fe40007ffe1ff */
[----:B------:R-:W-:Y:S02]  /*0ad0*/  LOP3.LUT R12, R16, 0xff800000, RZ, 0xc0, !PT ;  /* 0xff800000100c7812 */ /* 0x000fe400078ec0ff */
[----:B------:R-:W-:Y:S01]  /*0ae0*/  IADD3 R16, R0, -R13, RZ ;  /* 0x8000000d00107210 */ /* 0x000fe20007ffe0ff */
[----:B------:R-:W-:Y:S01]  /*0af0*/  FFMA.FTZ R15, R15, 0.25, -R10 ;  /* 0x3e8000000f0f7823 */ /* 0x000fe2000001080a */
[----:B------:R-:W-:-:S02]  /*0b00*/  IADD3 R17, -R12, 0x40800000, RZ ;  /* 0x408000000c117810 */ /* 0x000fc40007ffe1ff */
[----:B------:R-:W-:Y:S01]  /*0b10*/  IADD3 R14, R11, -R12, RZ ;  /* 0x8000000c0b0e7210 */ /* 0x000fe20007ffe0ff */
[----:B------:R-:W-:Y:S01]  /*0b20*/  FADD R16, R16, R15 ;  /* 0x0000000f10107221 */ /* 0x000fe20000000000 */
[----:B------:R-:W-:Y:S01]  /*0b30*/  I2FP.F32.S32 R12, R12 ;  /* 0x0000000c000c7245 */ /* 0x000fe20000201400 */
[----:B------:R-:W-:Y:S01]  /*0b40*/  FFMA.FTZ R17, R17, 0.25, -R10 ;  /* 0x3e80000011117823 */ /* 0x000fe2000001080a */
[----:B------:R-:W-:Y:S01]  /*0b50*/  I2FP.F32.S32 R13, R13 ;  /* 0x0000000d000d7245 */ /* 0x000fe20000201400 */
[----:B------:R-:W-:Y:S02]  /*0b60*/  FFMA.FTZ R15, R16, -R7, 0.10546888411045074463 ;  /* 0x3dd80012100f7423 */ /* 0x000fe40000010807 */
[----:B------:R-:W-:Y:S01]  /*0b70*/  FADD R14, R14, R17 ;  /* 0x000000110e0e7221 */ /* 0x000fe20000000000 */
[----:B------:R-:W-:Y:S01]  /*0b80*/  FMUL R12, R12, 1.1920928955078125e-07 ;  /* 0x340000000c0c7820 */ /* 0x000fe20000400000 */
[----:B------:R-:W-:Y:S01]  /*0b90*/  FFMA.FTZ R15, R16, R15, -0.13229703903198242188 ;  /* 0xbe0778e0100f7423 */ /* 0x000fe2000001000f */
[----:B------:R-:W-:Y:S01]  /*0ba0*/  FMUL R13, R13, 1.1920928955078125e-07 ;  /* 0x340000000d0d7820 */ /* 0x000fe20000400000 */
[----:B------:R-:W-:-:S02]  /*0bb0*/  FFMA.FTZ R7, R14, -R7, 0.10546888411045074463 ;  /* 0x3dd800120e077423 */ /* 0x000fc40000010807 */
[----:B------:R-:W-:Y:S02]  /*0bc0*/  FFMA.FTZ R15, R16, R15, 0.14491446316242218018 ;  /* 0x3e146475100f7423 */ /* 0x000fe4000001000f */
[----:B------:R-:W-:Y:S02]  /*0bd0*/  FFMA.FTZ R7, R14, R7, -0.13229703903198242188 ;  /* 0xbe0778e00e077423 */ /* 0x000fe40000010007 */
[----:B------:R-:W-:Y:S02]  /*0be0*/  FFMA.FTZ R15, R16, R15, -0.16641564667224884033 ;  /* 0xbe2a68dd100f7423 */ /* 0x000fe4000001000f */
[----:B------:R-:W-:Y:S02]  /*0bf0*/  FFMA.FTZ R7, R14, R7, 0.14491446316242218018 ;  /* 0x3e1464750e077423 */ /* 0x000fe40000010007 */
[----:B------:R-:W-:Y:S02]  /*0c00*/  FFMA.FTZ R15, R16, R15, 0.19988867640495300293 ;  /* 0x3e4caf9e100f7423 */ /* 0x000fe4000001000f */
[----:B------:R-:W-:-:S02]  /*0c10*/  FFMA.FTZ R7, R14, R7, -0.16641564667224884033 ;  /* 0xbe2a68dd0e077423 */ /* 0x000fc40000010007 */
[----:B------:R-:W-:Y:S02]  /*0c20*/  FFMA.FTZ R15, R16, R15, -0.25000196695327758789 ;  /* 0xbe800042100f7423 */ /* 0x000fe4000001000f */
[----:B------:R-:W-:Y:S02]  /*0c30*/  FFMA.FTZ R7, R14, R7, 0.19988867640495300293 ;  /* 0x3e4caf9e0e077423 */ /* 0x000fe40000010007 */
[----:B------:R-:W-:Y:S02]  /*0c40*/  FFMA.FTZ R15, R16, R15, 0.33333510160446166992 ;  /* 0x3eaaaae6100f7423 */ /* 0x000fe4000001000f */
[----:B------:R-:W-:Y:S02]  /*0c50*/  FFMA.FTZ R7, R14, R7, -0.25000196695327758789 ;  /* 0xbe8000420e077423 */ /* 0x000fe40000010007 */
[----:B------:R-:W-:Y:S02]  /*0c60*/  FFMA.FTZ R15, R16, R15, -0.5 ;  /* 0xbf000000100f7423 */ /* 0x000fe4000001000f */
[----:B------:R-:W-:-:S02]  /*0c70*/  FFMA.FTZ R7, R14, R7, 0.33333510160446166992 ;  /* 0x3eaaaae60e077423 */ /* 0x000fc40000010007 */
[----:B------:R-:W-:Y:S02]  /*0c80*/  FMUL R15, R16, R15 ;  /* 0x0000000f100f7220 */ /* 0x000fe40000400000 */
[----:B------:R-:W-:Y:S02]  /*0c90*/  FFMA.FTZ R7, R14, R7, -0.5 ;  /* 0xbf0000000e077423 */ /* 0x000fe40000010007 */
[----:B------:R-:W-:Y:S02]  /*0ca0*/  FFMA.FTZ R16, R16, R15, R16 ;  /* 0x0000000f10107223 */ /* 0x000fe40000010010 */
[C---:B------:R-:W-:Y:S02]  /*0cb0*/  FMUL R7, R14.reuse, R7 ;  /* 0x000000070e077220 */ /* 0x040fe40000400000 */
[----:B------:R-:W-:Y:S02]  /*0cc0*/  FFMA.FTZ R16, R13, 0.69314718246459960938, R16 ;  /* 0x3f3172180d107823 */ /* 0x000fe40000010010 */
[----:B------:R-:W-:-:S04]  /*0cd0*/  FFMA.FTZ R7, R14, R7, R14 ;  /* 0x000000070e077223 */ /* 0x000fc8000001000e */
[----:B------:R-:W-:Y:S01]  /*0ce0*/  FFMA.FTZ R7, R12, 0.69314718246459960938, R7 ;  /* 0x3f3172180c077823 */ /* 0x000fe20000010007 */
[----:B------:R-:W-:Y:S06]  /*0cf0*/  @!P4 BRA `(.L_x_13) ;  /* 0x000000000014c947 */ /* 0x000fec0003800000 */
[C---:B------:R-:W-:Y:S02]  /*0d00*/  ISETP.GE.AND P4, PT, R0.reuse, -0x407fffff, PT ;  /* 0xbf8000010000780c */ /* 0x040fe40003f86270 */
[----:B------:R-:W-:-:S11]  /*0d10*/  FSETP.NEU.AND P5, PT, R0, RZ, PT ;  /* 0x000000ff0000720b */ /* 0x000fd60003fad000 */
[----:B------:R-:W-:-:S05]  /*0d20*/  @P4 MOV R13, 0x7f800000 ;  /* 0x7f800000000d4802 */ /* 0x000fca0000000f00 */
[----:B------:R-:W-:-:S05]  /*0d30*/  @P4 FFMA.FTZ R16, R0, R13, +INF ;  /* 0x7f80000000104423 */ /* 0x000fca000001000d */
[----:B------:R-:W-:-:S07]  /*0d40*/  FSEL R16, R16, -RZ, P5 ;  /* 0x800000ff10107208 */ /* 0x000fce0002800000 */
.L_x_13:
[----:B------:R-:W-:Y:S05]  /*0d50*/  BSYNC B0 ;  /* 0x0000000000007941 */ /* 0x000fea0003800000 */
.L_x_12:
[----:B------:R-:W-:Y:S04]  /*0d60*/  BSSY B0, `(.L_x_14) ;  /* 0x0000007000007945 */ /* 0x000fe80003800000 */
[----:B------:R-:W-:Y:S05]  /*0d70*/  @!P3 BRA `(.L_x_15) ;  /* 0x000000000014b947 */ /* 0x000fea0003800000 */
[C---:B------:R-:W-:Y:S02]  /*0d80*/  ISETP.GE.AND P3, PT, R11.reuse, -0x407fffff, PT ;  /* 0xbf8000010b00780c */ /* 0x040fe40003f66270 */
[----:B------:R-:W-:-:S11]  /*0d90*/  FSETP.NEU.AND P4, PT, R11, RZ, PT ;  /* 0x000000ff0b00720b */ /* 0x000fd60003f8d000 */
[----:B------:R-:W-:-:S05]  /*0da0*/  @P3 MOV R0, 0x7f800000 ;  /* 0x7f80000000003802 */ /* 0x000fca0000000f00 */
[----:B------:R-:W-:-:S05]  /*0db0*/  @P3 FFMA.FTZ R7, R11, R0, +INF ;  /* 0x7f8000000b073423 */ /* 0x000fca0000010000 */
[----:B------:R-:W-:-:S07]  /*0dc0*/  FSEL R7, R7, -RZ, P4 ;  /* 0x800000ff07077208 */ /* 0x000fce0002000000 */
.L_x_15:
[----:B------:R-:W-:Y:S05]  /*0dd0*/  BSYNC B0 ;  /* 0x0000000000007941 */ /* 0x000fea0003800000 */
.L_x_14:
[----:B------:R-:W-:Y:S01]  /*0de0*/  FSEL R13, R5, R16, P2 ;  /* 0x00000010050d7208 */ /* 0x000fe20001000000 */
[----:B------:R-:W-:Y:S01]  /*0df0*/  BSSY B0, `(.L_x_16) ;  /* 0x0000016000007945 */ /* 0x000fe20003800000 */
[----:B------:R-:W-:-:S03]  /*0e00*/  FSETP.GT.AND P2, PT, R6, 20, PT ;  /* 0x41a000000600780b */ /* 0x000fc60003f44000 */
[----:B------:R-:W-:Y:S01]  /*0e10*/  FADD.FTZ R14, |R13|, -RZ ;  /* 0x800000ff0d0e7221 */ /* 0x000fe20000010200 */
[----:B------:R-:W-:-:S04]  /*0e20*/  FSEL R7, R6, R7, P2 ;  /* 0x0000000706077208 */ /* 0x000fc80001000000 */
[----:B------:R-:W-:-:S13]  /*0e30*/  FSETP.GE.AND P3, PT, R14, 0.60000002384185791016, PT ;  /* 0x3f19999a0e00780b */ /* 0x000fda0003f66000 */
[----:B------:R-:W-:Y:S05]  /*0e40*/  @!P3 BRA `(.L_x_17) ;  /* 0x000000000024b947 */ /* 0x000fea0003800000 */
[C---:B------:R-:W-:Y:S01]  /*0e50*/  FMUL R0, R14.reuse, 2.8853900432586669922 ;  /* 0x4038aa3b0e007820 */ /* 0x040fe20000400000 */
[----:B------:R-:W-:-:S05]  /*0e60*/  FSETP.GE.AND P2, PT, R14, 9.010913848876953125, PT ;  /* 0x41102cb40e00780b */ /* 0x000fca0003f46000 */
[----:B------:R-:W1:Y:S02]  /*0e70*/  MUFU.EX2 R0, R0 ;  /* 0x0000000000007308 */ /* 0x000e640000000800 */
[----:B-1----:R-:W-:-:S06]  /*0e80*/  FADD R11, R0, 1 ;  /* 0x3f800000000b7421 */ /* 0x002fcc0000000000 */
[----:B------:R-:W1:Y:S02]  /*0e90*/  MUFU.RCP R11, R11 ;  /* 0x0000000b000b7308 */ /* 0x000e640000001000 */
[----:B-1----:R-:W-:-:S05]  /*0ea0*/  FFMA.FTZ R12, R11, -2, R10 ;  /* 0xc00000000b0c7823 */ /* 0x002fca000001000a */
[----:B------:R-:W-:-:S04]  /*0eb0*/  FSEL R12, R12, 1, !P2 ;  /* 0x3f8000000c0c7808 */ /* 0x000fc80005000000 */
[----:B------:R-:W-:Y:S01]  /*0ec0*/  LOP3.LUT R12, R12, 0x80000000, R13, 0xf8, !PT ;  /* 0x800000000c0c7812 */ /* 0x000fe200078ef80d */
[----:B------:R-:W-:Y:S06]  /*0ed0*/  BRA `(.L_x_18) ;  /* 0x00000000001c7947 */ /* 0x000fec0003800000 */
.L_x_17:
[----:B------:R-:W-:Y:S01]  /*0ee0*/  HFMA2.MMA R0, -RZ, RZ, 1.125, -9232 ;  /* 0x3c80f082ff007435 */ /* 0x000fe200000001ff */
[----:B------:R-:W-:-:S09]  /*0ef0*/  FMUL R11, R13, R13 ;  /* 0x0000000d0d0b7220 */ /* 0x000fd20000400000 */
[----:B------:R-:W-:-:S04]  /*0f00*/  FFMA.FTZ R0, R11, R0, -0.052303962409496307373 ;  /* 0xbd563cae0b007423 */ /* 0x000fc80000010000 */
[----:B------:R-:W-:-:S04]  /*0f10*/  FFMA.FTZ R0, R11, R0, 0.1331529766321182251 ;  /* 0x3e0859410b007423 */ /* 0x000fc80000010000 */
[----:B------:R-:W-:-:S04]  /*0f20*/  FFMA.FTZ R0, R11, R0, -0.33332768082618713379 ;  /* 0xbeaaa9ed0b007423 */ /* 0x000fc80000010000 */
[----:B------:R-:W-:-:S04]  /*0f30*/  FFMA.FTZ R0, R11, R0, RZ ;  /* 0x000000000b007223 */ /* 0x000fc800000100ff */
[----:B------:R-:W-:-:S07]  /*0f40*/  FFMA.FTZ R12, R13, R0, R13 ;  /* 0x000000000d0c7223 */ /* 0x000fce000001000d */
.L_x_18:
[----:B------:R-:W-:Y:S05]  /*0f50*/  BSYNC B0 ;  /* 0x0000000000007941 */ /* 0x000fea0003800000 */
.L_x_16:
[----:B------:R-:W-:Y:S01]  /*0f60*/  FADD.FTZ R13, |R7|, -RZ ;  /* 0x800000ff070d7221 */ /* 0x000fe20000010200 */
[----:B------:R-:W-:Y:S04]  /*0f70*/  BSSY B0, `(.L_x_19) ;  /* 0x0000013000007945 */ /* 0x000fe80003800000 */
        /* <DEDUP_REMOVED lines=11> */
.L_x_20:
[----:B------:R-:W-:Y:S01]  /*1030*/  MOV R0, 0x3c80f082 ;  /* 0x3c80f08200007802 */ /* 0x000fe20000000f00 */
[----:B------:R-:W-:-:S04]  /*1040*/  FMUL R11, R7, R7 ;  /* 0x00000007070b7220 */ /* 0x000fc80000400000 */
[----:B------:R-:W-:-:S04]  /*1050*/  FFMA.FTZ R0, R11, R0, -0.052303962409496307373 ;  /* 0xbd563cae0b007423 */ /* 0x000fc80000010000 */
[----:B------:R-:W-:-:S04]  /*1060*/  FFMA.FTZ R0, R11, R0, 0.1331529766321182251 ;  /* 0x3e0859410b007423 */ /* 0x000fc80000010000 */
[----:B------:R-:W-:-:S04]  /*1070*/  FFMA.FTZ R0, R11, R0, -0.33332768082618713379 ;  /* 0xbeaaa9ed0b007423 */ /* 0x000fc80000010000 */
[----:B------:R-:W-:-:S04]  /*1080*/  FFMA.FTZ R0, R11, R0, RZ ;  /* 0x000000000b007223 */ /* 0x000fc800000100ff */
[----:B------:R-:W-:-:S07]  /*1090*/  FFMA.FTZ R7, R7, R0, R7 ;  /* 0x0000000007077223 */ /* 0x000fce0000010007 */
.L_x_21:
[----:B------:R-:W-:Y:S05]  /*10a0*/  BSYNC B0 ;  /* 0x0000000000007941 */ /* 0x000fea0003800000 */
.L_x_19:
[----:B------:R-:W1:Y:S01]  /*10b0*/  LDC.64 R10, c[0x0][0x220] ;  /* 0x00008800ff0a7b82 */ /* 0x000e620000000a00 */
[----:B------:R-:W-:Y:S01]  /*10c0*/  FMUL R8, R3, R8 ;  /* 0x0000000803087220 */ /* 0x000fe20000400000 */
[----:B------:R-:W-:Y:S01]  /*10d0*/  FMUL R9, R2, R9 ;  /* 0x0000000902097220 */ /* 0x000fe20000400000 */
[----:B------:R-:W-:Y:S01]  /*10e0*/  @P0 FMUL R8, R5, R12 ;  /* 0x0000000c05080220 */ /* 0x000fe20000400000 */
[----:B------:R-:W-:Y:S01]  /*10f0*/  @P0 FMUL R9, R6, R7 ;  /* 0x0000000706090220 */ /* 0x000fe20000400000 */
[----:B-1----:R-:W-:Y:S01]  /*1100*/  IMAD.WIDE R2, R4, 0x4, R10 ;  /* 0x0000000404027825 */ /* 0x002fe200078e020a */
[----:B------:R-:W-:Y:S06]  /*1110*/  @P1 EXIT ;  /* 0x000000000000194d */ /* 0x000fec0003800000 */
[----:B------:R-:W-:Y:S01]  /*1120*/  STG.E.64 desc[UR4][R2.64], R8 ;  /* 0x0000000802007986 */ /* 0x000fe2000c101b04 */
[----:B------:R-:W-:Y:S05]  /*1130*/  EXIT ;  /* 0x000000000000794d */ /* 0x000fea0003800000 */
.L_x_22:
[----:B------:R-:W-:-:S00]  /*1140*/  BRA `(.L_x_22) ;  /* 0xfffffffc00fc7947 */ /* 0x000fc0000383ffff */
[----:B------:R-:W-:-:S00]  /*1150*/  NOP ;  /* 0x0000000000007918 */ /* 0x000fc00000000000 */
        /* <DEDUP_REMOVED lines=10> */
.L_x_23:


//--------------------- .nv.global.init           --------------------------
	.section	.nv.global.init,"aw",@progbits
.nv.global.init:
	.type		_$_str,@object
	.size		_$_str,(.L_0 - _$_str)
_$_str:
        /*0000*/ 	.byte	0x5f, 0x5f, 0x43, 0x55, 0x44, 0x41, 0x5f, 0x46, 0x54, 0x5a, 0x00
.L_0:


//--------------------- .nv.constant0.triton_poi_fused_cat_29 --------------------------
	.section	.nv.constant0.triton_poi_fused_cat_29,"a",@progbits
	.sectionflags	@""
	.align	4
.nv.constant0.triton_poi_fused_cat_29:
	.zero		556
